//
// Generated by NVIDIA NVVM Compiler
//
// Compiler Build ID: CL-36424714
// Cuda compilation tools, release 13.0, V13.0.88
// Based on NVVM 20.0.0
//

.version 9.0
.target sm_100
.address_size 64

	// .globl	_Z4testPi
.global .align 4 .u32 MAX_DEGREE = 4;
.global .align 1 .b8 _ZN34_INTERNAL_a0884a9b_4_k_cu_b6ee08fa4cuda3std3__45__cpo5beginE[1];
.global .align 1 .b8 _ZN34_INTERNAL_a0884a9b_4_k_cu_b6ee08fa4cuda3std3__45__cpo3endE[1];
.global .align 1 .b8 _ZN34_INTERNAL_a0884a9b_4_k_cu_b6ee08fa4cuda3std3__45__cpo6cbeginE[1];
.global .align 1 .b8 _ZN34_INTERNAL_a0884a9b_4_k_cu_b6ee08fa4cuda3std3__45__cpo4cendE[1];
.global .align 1 .b8 _ZN34_INTERNAL_a0884a9b_4_k_cu_b6ee08fa4cuda3std3__45__cpo6rbeginE[1];
.global .align 1 .b8 _ZN34_INTERNAL_a0884a9b_4_k_cu_b6ee08fa4cuda3std3__45__cpo4rendE[1];
.global .align 1 .b8 _ZN34_INTERNAL_a0884a9b_4_k_cu_b6ee08fa4cuda3std3__45__cpo7crbeginE[1];
.global .align 1 .b8 _ZN34_INTERNAL_a0884a9b_4_k_cu_b6ee08fa4cuda3std3__45__cpo5crendE[1];
.global .align 1 .b8 _ZN34_INTERNAL_a0884a9b_4_k_cu_b6ee08fa4cuda3std3__436_GLOBAL__N__a0884a9b_4_k_cu_b6ee08fa6ignoreE[1];
.global .align 1 .b8 _ZN34_INTERNAL_a0884a9b_4_k_cu_b6ee08fa4cuda3std3__419piecewise_constructE[1];
.global .align 1 .b8 _ZN34_INTERNAL_a0884a9b_4_k_cu_b6ee08fa4cuda3std3__48in_placeE[1];
.global .align 1 .b8 _ZN34_INTERNAL_a0884a9b_4_k_cu_b6ee08fa4cuda3std3__420unreachable_sentinelE[1];
.global .align 1 .b8 _ZN34_INTERNAL_a0884a9b_4_k_cu_b6ee08fa4cuda3std3__47nulloptE[1];
.global .align 1 .b8 _ZN34_INTERNAL_a0884a9b_4_k_cu_b6ee08fa4cuda3std3__48unexpectE[1];
.global .align 1 .b8 _ZN34_INTERNAL_a0884a9b_4_k_cu_b6ee08fa4cuda3std6ranges3__45__cpo4swapE[1];
.global .align 1 .b8 _ZN34_INTERNAL_a0884a9b_4_k_cu_b6ee08fa4cuda3std6ranges3__45__cpo9iter_moveE[1];
.global .align 1 .b8 _ZN34_INTERNAL_a0884a9b_4_k_cu_b6ee08fa4cuda3std6ranges3__45__cpo5beginE[1];
.global .align 1 .b8 _ZN34_INTERNAL_a0884a9b_4_k_cu_b6ee08fa4cuda3std6ranges3__45__cpo3endE[1];
.global .align 1 .b8 _ZN34_INTERNAL_a0884a9b_4_k_cu_b6ee08fa4cuda3std6ranges3__45__cpo6cbeginE[1];
.global .align 1 .b8 _ZN34_INTERNAL_a0884a9b_4_k_cu_b6ee08fa4cuda3std6ranges3__45__cpo4cendE[1];
.global .align 1 .b8 _ZN34_INTERNAL_a0884a9b_4_k_cu_b6ee08fa4cuda3std6ranges3__45__cpo7advanceE[1];
.global .align 1 .b8 _ZN34_INTERNAL_a0884a9b_4_k_cu_b6ee08fa4cuda3std6ranges3__45__cpo9iter_swapE[1];
.global .align 1 .b8 _ZN34_INTERNAL_a0884a9b_4_k_cu_b6ee08fa4cuda3std6ranges3__45__cpo4nextE[1];
.global .align 1 .b8 _ZN34_INTERNAL_a0884a9b_4_k_cu_b6ee08fa4cuda3std6ranges3__45__cpo4prevE[1];
.global .align 1 .b8 _ZN34_INTERNAL_a0884a9b_4_k_cu_b6ee08fa4cuda3std6ranges3__45__cpo4dataE[1];
.global .align 1 .b8 _ZN34_INTERNAL_a0884a9b_4_k_cu_b6ee08fa4cuda3std6ranges3__45__cpo5cdataE[1];
.global .align 1 .b8 _ZN34_INTERNAL_a0884a9b_4_k_cu_b6ee08fa4cuda3std6ranges3__45__cpo4sizeE[1];
.global .align 1 .b8 _ZN34_INTERNAL_a0884a9b_4_k_cu_b6ee08fa4cuda3std6ranges3__45__cpo5ssizeE[1];
.global .align 1 .b8 _ZN34_INTERNAL_a0884a9b_4_k_cu_b6ee08fa4cuda3std6ranges3__45__cpo8distanceE[1];
.global .align 1 .b8 _ZN34_INTERNAL_a0884a9b_4_k_cu_b6ee08fa6thrust24THRUST_300001_SM_1000_NS8cuda_cub3parE[1];
.global .align 1 .b8 _ZN34_INTERNAL_a0884a9b_4_k_cu_b6ee08fa6thrust24THRUST_300001_SM_1000_NS8cuda_cub10par_nosyncE[1];
.global .align 1 .b8 _ZN34_INTERNAL_a0884a9b_4_k_cu_b6ee08fa6thrust24THRUST_300001_SM_1000_NS6system6detail10sequential3seqE[1];
.global .align 1 .b8 _ZN34_INTERNAL_a0884a9b_4_k_cu_b6ee08fa6thrust24THRUST_300001_SM_1000_NS12placeholders2_1E[1];
.global .align 1 .b8 _ZN34_INTERNAL_a0884a9b_4_k_cu_b6ee08fa6thrust24THRUST_300001_SM_1000_NS12placeholders2_2E[1];
.global .align 1 .b8 _ZN34_INTERNAL_a0884a9b_4_k_cu_b6ee08fa6thrust24THRUST_300001_SM_1000_NS12placeholders2_3E[1];
.global .align 1 .b8 _ZN34_INTERNAL_a0884a9b_4_k_cu_b6ee08fa6thrust24THRUST_300001_SM_1000_NS12placeholders2_4E[1];
.global .align 1 .b8 _ZN34_INTERNAL_a0884a9b_4_k_cu_b6ee08fa6thrust24THRUST_300001_SM_1000_NS12placeholders2_5E[1];
.global .align 1 .b8 _ZN34_INTERNAL_a0884a9b_4_k_cu_b6ee08fa6thrust24THRUST_300001_SM_1000_NS12placeholders2_6E[1];
.global .align 1 .b8 _ZN34_INTERNAL_a0884a9b_4_k_cu_b6ee08fa6thrust24THRUST_300001_SM_1000_NS12placeholders2_7E[1];
.global .align 1 .b8 _ZN34_INTERNAL_a0884a9b_4_k_cu_b6ee08fa6thrust24THRUST_300001_SM_1000_NS12placeholders2_8E[1];
.global .align 1 .b8 _ZN34_INTERNAL_a0884a9b_4_k_cu_b6ee08fa6thrust24THRUST_300001_SM_1000_NS12placeholders2_9E[1];
.global .align 1 .b8 _ZN34_INTERNAL_a0884a9b_4_k_cu_b6ee08fa6thrust24THRUST_300001_SM_1000_NS12placeholders3_10E[1];
.global .align 1 .b8 _ZN34_INTERNAL_a0884a9b_4_k_cu_b6ee08fa6thrust24THRUST_300001_SM_1000_NS3seqE[1];
.extern .shared .align 16 .b8 path[];

.visible .entry _Z4testPi(
	.param .u64 .ptr .align 1 _Z4testPi_param_0
)
{
	.reg .b32 	%r<12>;
	.reg .b64 	%rd<5>;

	ld.param.u64 	%rd1, [_Z4testPi_param_0];
	cvta.to.global.u64 	%rd2, %rd1;
	mov.u32 	%r1, %ctaid.x;
	mov.u32 	%r2, %ntid.x;
	mov.u32 	%r3, %tid.x;
	mov.u32 	%r4, %ctaid.y;
	mov.u32 	%r5, %ntid.y;
	mov.u32 	%r6, %tid.y;
	mad.lo.s32 	%r7, %r4, %r5, %r6;
	mov.u32 	%r8, %nctaid.x;
	mad.lo.s32 	%r9, %r7, %r8, %r1;
	mad.lo.s32 	%r10, %r9, %r2, %r3;
	mul.wide.s32 	%rd3, %r10, 4;
	add.s64 	%rd4, %rd2, %rd3;
	mov.b32 	%r11, 32;
	st.global.u32 	[%rd4], %r11;
	ret;

}
	// .globl	_Z21betweennessCentralityiiPiS_
.visible .entry _Z21betweennessCentralityiiPiS_(
	.param .u32 _Z21betweennessCentralityiiPiS__param_0,
	.param .u32 _Z21betweennessCentralityiiPiS__param_1,
	.param .u64 .ptr .align 1 _Z21betweennessCentralityiiPiS__param_2,
	.param .u64 .ptr .align 1 _Z21betweennessCentralityiiPiS__param_3
)
{
	.reg .b32 	%r<18>;
	.reg .b64 	%rd<5>;

	ld.param.u64 	%rd1, [_Z21betweennessCentralityiiPiS__param_2];
	cvta.to.global.u64 	%rd2, %rd1;
	mov.u32 	%r1, %ntid.x;
	mov.u32 	%r2, %ctaid.x;
	mov.u32 	%r3, %tid.x;
	mov.u32 	%r4, %ntid.y;
	mov.u32 	%r5, %ctaid.y;
	mov.u32 	%r6, %tid.y;
	mad.lo.s32 	%r7, %r4, %r5, %r6;
	mov.u32 	%r8, %nctaid.x;
	mad.lo.s32 	%r9, %r7, %r8, %r2;
	mad.lo.s32 	%r10, %r9, %r1, %r3;
	shl.b32 	%r11, %r10, 1;
	mul.wide.s32 	%rd3, %r11, 4;
	add.s64 	%rd4, %rd2, %rd3;
	ld.global.nc.u32 	%r12, [%rd4];
	ld.global.nc.u32 	%r13, [%rd4+4];
	shl.b32 	%r14, %r12, 4;
	mov.u32 	%r15, path;
	add.s32 	%r16, %r15, %r14;
	atom.relaxed.shared.cas.b32 	%r17, [%r16], 0, %r13;
	ret;

}
	// .globl	_ZN3cub18CUB_300001_SM_10006detail11EmptyKernelIvEEvv
.visible .entry _ZN3cub18CUB_300001_SM_10006detail11EmptyKernelIvEEvv()
{


	ret;

}


// ===== COMPILED SASS (sm_100) =====

	.target	sm_100

	.elftype	@"ET_EXEC"


//--------------------- .note.nv.tkinfo           --------------------------
	.section	.note.nv.tkinfo,"",@"SHT_NOTE"
	.sectionflags	@"SHF_NOTE_NV_TKINFO"
	.tkinfo
        /*0018*/ 	.word	0x00000002
        /*0030*/ 	.string	""
        /*0030*/ 	.string	"ptxas"
        /*0030*/ 	.string	"Cuda compilation tools, release 13.0, V13.0.88"
        /*0030*/ 	.string	"Build cuda_13.0.r13.0/compiler.36424714_0"
        /*0030*/ 	.string	"-arch sm_100 -m 64 "



//--------------------- .note.nv.cuinfo           --------------------------
	.section	.note.nv.cuinfo,"",@"SHT_NOTE"
	.sectionflags	@"SHF_NOTE_NV_CUINFO"
        /*0018*/ 	.short	0x0002
        /*001a*/ 	.short	0x0064
        /*001c*/ 	.short	0x0082
	.zero		2


//--------------------- .nv.info                  --------------------------
	.section	.nv.info,"",@"SHT_CUDA_INFO"
	.align	4


	//----- nvinfo : EIATTR_REGCOUNT
	.align		4
        /*0000*/ 	.byte	0x04, 0x2f
        /*0002*/ 	.short	(.L_45 - .L_44)
	.align		4
.L_44:
        /*0004*/ 	.word	index@(_Z4testPi)
        /*0008*/ 	.word	0x0000000c


	//----- nvinfo : EIATTR_FRAME_SIZE
	.align		4
.L_45:
        /*000c*/ 	.byte	0x04, 0x11
        /*000e*/ 	.short	(.L_47 - .L_46)
	.align		4
.L_46:
        /*0010*/ 	.word	index@(_Z4testPi)
        /*0014*/ 	.word	0x00000000


	//----- nvinfo : EIATTR_REGCOUNT
	.align		4
.L_47:
        /*0018*/ 	.byte	0x04, 0x2f
        /*001a*/ 	.short	(.L_49 - .L_48)
	.align		4
.L_48:
        /*001c*/ 	.word	index@(_Z21betweennessCentralityiiPiS_)
        /*0020*/ 	.word	0x0000000c


	//----- nvinfo : EIATTR_FRAME_SIZE
	.align		4
.L_49:
        /*0024*/ 	.byte	0x04, 0x11
        /*0026*/ 	.short	(.L_51 - .L_50)
	.align		4
.L_50:
        /*0028*/ 	.word	index@(_Z21betweennessCentralityiiPiS_)
        /*002c*/ 	.word	0x00000000


	//----- nvinfo : EIATTR_REGCOUNT
	.align		4
.L_51:
        /*0030*/ 	.byte	0x04, 0x2f
        /*0032*/ 	.short	(.L_53 - .L_52)
	.align		4
.L_52:
        /*0034*/ 	.word	index@(_ZN3cub18CUB_300001_SM_10006detail11EmptyKernelIvEEvv)
        /*0038*/ 	.word	0x00000004


	//----- nvinfo : EIATTR_FRAME_SIZE
	.align		4
.L_53:
        /*003c*/ 	.byte	0x04, 0x11
        /*003e*/ 	.short	(.L_55 - .L_54)
	.align		4
.L_54:
        /*0040*/ 	.word	index@(_ZN3cub18CUB_300001_SM_10006detail11EmptyKernelIvEEvv)
        /*0044*/ 	.word	0x00000000


	//----- nvinfo : EIATTR_MIN_STACK_SIZE
	.align		4
.L_55:
        /*0048*/ 	.byte	0x04, 0x12
        /*004a*/ 	.short	(.L_57 - .L_56)
	.align		4
.L_56:
        /*004c*/ 	.word	index@(_ZN3cub18CUB_300001_SM_10006detail11EmptyKernelIvEEvv)
        /*0050*/ 	.word	0x00000000


	//----- nvinfo : EIATTR_MIN_STACK_SIZE
	.align		4
.L_57:
        /*0054*/ 	.byte	0x04, 0x12
        /*0056*/ 	.short	(.L_59 - .L_58)
	.align		4
.L_58:
        /*0058*/ 	.word	index@(_Z21betweennessCentralityiiPiS_)
        /*005c*/ 	.word	0x00000000


	//----- nvinfo : EIATTR_MIN_STACK_SIZE
	.align		4
.L_59:
        /*0060*/ 	.byte	0x04, 0x12
        /*0062*/ 	.short	(.L_61 - .L_60)
	.align		4
.L_60:
        /*0064*/ 	.word	index@(_Z4testPi)
        /*0068*/ 	.word	0x00000000
.L_61:


//--------------------- .nv.compat                --------------------------
	.section	.nv.compat,"",@"SHT_CUDA_COMPAT_INFO"
	.align	4
        /*0000*/ 	.byte	0x02, 0x09, 0x00, 0x00, 0x02, 0x02, 0x01, 0x00, 0x02, 0x05, 0x05, 0x00, 0x03, 0x07, 0x01, 0x01
        /*0010*/ 	.byte	0x02, 0x03, 0x00, 0x00, 0x02, 0x06, 0x01, 0x00, 0x04, 0x0b, 0x08, 0x00, 0x09, 0x00, 0x00, 0x00
        /*0020*/ 	.byte	0x00, 0x00, 0x00, 0x00


//--------------------- .nv.info._ZN3cub18CUB_300001_SM_10006detail11EmptyKernelIvEEvv --------------------------
	.section	.nv.info._ZN3cub18CUB_300001_SM_10006detail11EmptyKernelIvEEvv,"",@"SHT_CUDA_INFO"
	.sectionflags	@""
	.align	4


	//----- nvinfo : EIATTR_CUDA_API_VERSION
	.align		4
        /*0000*/ 	.byte	0x04, 0x37
        /*0002*/ 	.short	(.L_63 - .L_62)
.L_62:
        /*0004*/ 	.word	0x00000082


	//----- nvinfo : EIATTR_SPARSE_MMA_MASK
	.align		4
.L_63:
        /*0008*/ 	.byte	0x03, 0x50
        /*000a*/ 	.short	0x0000


	//----- nvinfo : EIATTR_MAXREG_COUNT
	.align		4
        /*000c*/ 	.byte	0x03, 0x1b
        /*000e*/ 	.short	0x00ff


	//----- nvinfo : EIATTR_MERCURY_ISA_VERSION
	.align		4
        /*0010*/ 	.byte	0x03, 0x5f
        /*0012*/ 	.short	0x0101


	//----- nvinfo : EIATTR_VRC_CTA_INIT_COUNT
	.align		4
        /*0014*/ 	.byte	0x02, 0x4a
	.zero		1
	.zero		1


	//----- nvinfo : EIATTR_EXIT_INSTR_OFFSETS
	.align		4
        /*0018*/ 	.byte	0x04, 0x1c
        /*001a*/ 	.short	(.L_65 - .L_64)


	//   ....[0]....
.L_64:
        /*001c*/ 	.word	0x00000010


	//----- nvinfo : EIATTR_SW_WAR
	.align		4
.L_65:
        /*0020*/ 	.byte	0x04, 0x36
        /*0022*/ 	.short	(.L_67 - .L_66)
.L_66:
        /*0024*/ 	.word	0x00000008
.L_67:


//--------------------- .nv.info._Z21betweennessCentralityiiPiS_ --------------------------
	.section	.nv.info._Z21betweennessCentralityiiPiS_,"",@"SHT_CUDA_INFO"
	.sectionflags	@""
	.align	4


	//----- nvinfo : EIATTR_CUDA_API_VERSION
	.align		4
        /*0000*/ 	.byte	0x04, 0x37
        /*0002*/ 	.short	(.L_69 - .L_68)
.L_68:
        /*0004*/ 	.word	0x00000082


	//----- nvinfo : EIATTR_KPARAM_INFO
	.align		4
.L_69:
        /*0008*/ 	.byte	0x04, 0x17
        /*000a*/ 	.short	(.L_71 - .L_70)
.L_70:
        /*000c*/ 	.word	0x00000000
        /*0010*/ 	.short	0x0003
        /*0012*/ 	.short	0x0010
        /*0014*/ 	.byte	0x00, 0xf5, 0x21, 0x00


	//----- nvinfo : EIATTR_KPARAM_INFO
	.align		4
.L_71:
        /*0018*/ 	.byte	0x04, 0x17
        /*001a*/ 	.short	(.L_73 - .L_72)
.L_72:
        /*001c*/ 	.word	0x00000000
        /*0020*/ 	.short	0x0002
        /*0022*/ 	.short	0x0008
        /*0024*/ 	.byte	0x00, 0xf5, 0x21, 0x00


	//----- nvinfo : EIATTR_KPARAM_INFO
	.align		4
.L_73:
        /*0028*/ 	.byte	0x04, 0x17
        /*002a*/ 	.short	(.L_75 - .L_74)
.L_74:
        /*002c*/ 	.word	0x00000000
        /*0030*/ 	.short	0x0001
        /*0032*/ 	.short	0x0004
        /*0034*/ 	.byte	0x00, 0xf0, 0x11, 0x00


	//----- nvinfo : EIATTR_KPARAM_INFO
	.align		4
.L_75:
        /*0038*/ 	.byte	0x04, 0x17
        /*003a*/ 	.short	(.L_77 - .L_76)
.L_76:
        /*003c*/ 	.word	0x00000000
        /*0040*/ 	.short	0x0000
        /*0042*/ 	.short	0x0000
        /*0044*/ 	.byte	0x00, 0xf0, 0x11, 0x00


	//----- nvinfo : EIATTR_SPARSE_MMA_MASK
	.align		4
.L_77:
        /*0048*/ 	.byte	0x03, 0x50
        /*004a*/ 	.short	0x0000


	//----- nvinfo : EIATTR_MAXREG_COUNT
	.align		4
        /*004c*/ 	.byte	0x03, 0x1b
        /*004e*/ 	.short	0x00ff


	//----- nvinfo : EIATTR_MERCURY_ISA_VERSION
	.align		4
        /*0050*/ 	.byte	0x03, 0x5f
        /*0052*/ 	.short	0x0101


	//----- nvinfo : EIATTR_VRC_CTA_INIT_COUNT
	.align		4
        /*0054*/ 	.byte	0x02, 0x4a
	.zero		1
	.zero		1


	//----- nvinfo : EIATTR_EXIT_INSTR_OFFSETS
	.align		4
        /*0058*/ 	.byte	0x04, 0x1c
        /*005a*/ 	.short	(.L_79 - .L_78)


	//   ....[0]....
.L_78:
        /*005c*/ 	.word	0x00000170


	//----- nvinfo : EIATTR_CBANK_PARAM_SIZE
	.align		4
.L_79:
        /*0060*/ 	.byte	0x03, 0x19
        /*0062*/ 	.short	0x0018


	//----- nvinfo : EIATTR_PARAM_CBANK
	.align		4
        /*0064*/ 	.byte	0x04, 0x0a
        /*0066*/ 	.short	(.L_81 - .L_80)
	.align		4
.L_80:
        /*0068*/ 	.word	index@(.nv.constant0._Z21betweennessCentralityiiPiS_)
        /*006c*/ 	.short	0x0380
        /*006e*/ 	.short	0x0018


	//----- nvinfo : EIATTR_SW_WAR
	.align		4
.L_81:
        /*0070*/ 	.byte	0x04, 0x36
        /*0072*/ 	.short	(.L_83 - .L_82)
.L_82:
        /*0074*/ 	.word	0x00000008
.L_83:


//--------------------- .nv.info._Z4testPi        --------------------------
	.section	.nv.info._Z4testPi,"",@"SHT_CUDA_INFO"
	.sectionflags	@""
	.align	4


	//----- nvinfo : EIATTR_CUDA_API_VERSION
	.align		4
        /*0000*/ 	.byte	0x04, 0x37
        /*0002*/ 	.short	(.L_85 - .L_84)
.L_84:
        /*0004*/ 	.word	0x00000082


	//----- nvinfo : EIATTR_KPARAM_INFO
	.align		4
.L_85:
        /*0008*/ 	.byte	0x04, 0x17
        /*000a*/ 	.short	(.L_87 - .L_86)
.L_86:
        /*000c*/ 	.word	0x00000000
        /*0010*/ 	.short	0x0000
        /*0012*/ 	.short	0x0000
        /*0014*/ 	.byte	0x00, 0xf5, 0x21, 0x00


	//----- nvinfo : EIATTR_SPARSE_MMA_MASK
	.align		4
.L_87:
        /*0018*/ 	.byte	0x03, 0x50
        /*001a*/ 	.short	0x0000


	//----- nvinfo : EIATTR_MAXREG_COUNT
	.align		4
        /*001c*/ 	.byte	0x03, 0x1b
        /*001e*/ 	.short	0x00ff


	//----- nvinfo : EIATTR_MERCURY_ISA_VERSION
	.align		4
        /*0020*/ 	.byte	0x03, 0x5f
        /*0022*/ 	.short	0x0101


	//----- nvinfo : EIATTR_VRC_CTA_INIT_COUNT
	.align		4
        /*0024*/ 	.byte	0x02, 0x4a
	.zero		1
	.zero		1


	//----- nvinfo : EIATTR_EXIT_INSTR_OFFSETS
	.align		4
        /*0028*/ 	.byte	0x04, 0x1c
        /*002a*/ 	.short	(.L_89 - .L_88)


	//   ....[0]....
.L_88:
        /*002c*/ 	.word	0x00000100


	//----- nvinfo : EIATTR_CBANK_PARAM_SIZE
	.align		4
.L_89:
        /*0030*/ 	.byte	0x03, 0x19
        /*0032*/ 	.short	0x0008


	//----- nvinfo : EIATTR_PARAM_CBANK
	.align		4
        /*0034*/ 	.byte	0x04, 0x0a
        /*0036*/ 	.short	(.L_91 - .L_90)
	.align		4
.L_90:
        /*0038*/ 	.word	index@(.nv.constant0._Z4testPi)
        /*003c*/ 	.short	0x0380
        /*003e*/ 	.short	0x0008


	//----- nvinfo : EIATTR_SW_WAR
	.align		4
.L_91:
        /*0040*/ 	.byte	0x04, 0x36
        /*0042*/ 	.short	(.L_93 - .L_92)
.L_92:
        /*0044*/ 	.word	0x00000008
.L_93:


//--------------------- .nv.callgraph             --------------------------
	.section	.nv.callgraph,"",@"SHT_CUDA_CALLGRAPH"
	.align	4
	.sectionentsize	8
	.align		4
        /*0000*/ 	.word	0x00000000
	.align		4
        /*0004*/ 	.word	0xffffffff
	.align		4
        /*0008*/ 	.word	0x00000000
	.align		4
        /*000c*/ 	.word	0xfffffffe
	.align		4
        /*0010*/ 	.word	0x00000000
	.align		4
        /*0014*/ 	.word	0xfffffffd
	.align		4
        /*0018*/ 	.word	0x00000000
	.align		4
        /*001c*/ 	.word	0xfffffffc


//--------------------- .nv.constant4             --------------------------
	.section	.nv.constant4,"a",@progbits
	.align	8
	.align		8
.nv.constant4:
        /*0000*/ 	.dword	MAX_DEGREE
	.align		8
        /*0008*/ 	.dword	_ZN34_INTERNAL_a0884a9b_4_k_cu_b6ee08fa4cuda3std3__45__cpo5beginE
	.align		8
        /*0010*/ 	.dword	_ZN34_INTERNAL_a0884a9b_4_k_cu_b6ee08fa4cuda3std3__45__cpo3endE
	.align		8
        /*0018*/ 	.dword	_ZN34_INTERNAL_a0884a9b_4_k_cu_b6ee08fa4cuda3std3__45__cpo6cbeginE
	.align		8
        /*0020*/ 	.dword	_ZN34_INTERNAL_a0884a9b_4_k_cu_b6ee08fa4cuda3std3__45__cpo4cendE
	.align		8
        /*0028*/ 	.dword	_ZN34_INTERNAL_a0884a9b_4_k_cu_b6ee08fa4cuda3std3__45__cpo6rbeginE
	.align		8
        /*0030*/ 	.dword	_ZN34_INTERNAL_a0884a9b_4_k_cu_b6ee08fa4cuda3std3__45__cpo4rendE
	.align		8
        /*0038*/ 	.dword	_ZN34_INTERNAL_a0884a9b_4_k_cu_b6ee08fa4cuda3std3__45__cpo7crbeginE
	.align		8
        /*0040*/ 	.dword	_ZN34_INTERNAL_a0884a9b_4_k_cu_b6ee08fa4cuda3std3__45__cpo5crendE
	.align		8
        /*0048*/ 	.dword	_ZN34_INTERNAL_a0884a9b_4_k_cu_b6ee08fa4cuda3std3__436_GLOBAL__N__a0884a9b_4_k_cu_b6ee08fa6ignoreE
	.align		8
        /*0050*/ 	.dword	_ZN34_INTERNAL_a0884a9b_4_k_cu_b6ee08fa4cuda3std3__419piecewise_constructE
	.align		8
        /*0058*/ 	.dword	_ZN34_INTERNAL_a0884a9b_4_k_cu_b6ee08fa4cuda3std3__48in_placeE
	.align		8
        /*0060*/ 	.dword	_ZN34_INTERNAL_a0884a9b_4_k_cu_b6ee08fa4cuda3std3__420unreachable_sentinelE
	.align		8
        /*0068*/ 	.dword	_ZN34_INTERNAL_a0884a9b_4_k_cu_b6ee08fa4cuda3std3__47nulloptE
	.align		8
        /*0070*/ 	.dword	_ZN34_INTERNAL_a0884a9b_4_k_cu_b6ee08fa4cuda3std3__48unexpectE
	.align		8
        /*0078*/ 	.dword	_ZN34_INTERNAL_a0884a9b_4_k_cu_b6ee08fa4cuda3std6ranges3__45__cpo4swapE
	.align		8
        /*0080*/ 	.dword	_ZN34_INTERNAL_a0884a9b_4_k_cu_b6ee08fa4cuda3std6ranges3__45__cpo9iter_moveE
	.align		8
        /*0088*/ 	.dword	_ZN34_INTERNAL_a0884a9b_4_k_cu_b6ee08fa4cuda3std6ranges3__45__cpo5beginE
	.align		8
        /*0090*/ 	.dword	_ZN34_INTERNAL_a0884a9b_4_k_cu_b6ee08fa4cuda3std6ranges3__45__cpo3endE
	.align		8
        /*0098*/ 	.dword	_ZN34_INTERNAL_a0884a9b_4_k_cu_b6ee08fa4cuda3std6ranges3__45__cpo6cbeginE
	.align		8
        /*00a0*/ 	.dword	_ZN34_INTERNAL_a0884a9b_4_k_cu_b6ee08fa4cuda3std6ranges3__45__cpo4cendE
	.align		8
        /*00a8*/ 	.dword	_ZN34_INTERNAL_a0884a9b_4_k_cu_b6ee08fa4cuda3std6ranges3__45__cpo7advanceE
	.align		8
        /*00b0*/ 	.dword	_ZN34_INTERNAL_a0884a9b_4_k_cu_b6ee08fa4cuda3std6ranges3__45__cpo9iter_swapE
	.align		8
        /*00b8*/ 	.dword	_ZN34_INTERNAL_a0884a9b_4_k_cu_b6ee08fa4cuda3std6ranges3__45__cpo4nextE
	.align		8
        /*00c0*/ 	.dword	_ZN34_INTERNAL_a0884a9b_4_k_cu_b6ee08fa4cuda3std6ranges3__45__cpo4prevE
	.align		8
        /*00c8*/ 	.dword	_ZN34_INTERNAL_a0884a9b_4_k_cu_b6ee08fa4cuda3std6ranges3__45__cpo4dataE
	.align		8
        /*00d0*/ 	.dword	_ZN34_INTERNAL_a0884a9b_4_k_cu_b6ee08fa4cuda3std6ranges3__45__cpo5cdataE
	.align		8
        /*00d8*/ 	.dword	_ZN34_INTERNAL_a0884a9b_4_k_cu_b6ee08fa4cuda3std6ranges3__45__cpo4sizeE
	.align		8
        /*00e0*/ 	.dword	_ZN34_INTERNAL_a0884a9b_4_k_cu_b6ee08fa4cuda3std6ranges3__45__cpo5ssizeE
	.align		8
        /*00e8*/ 	.dword	_ZN34_INTERNAL_a0884a9b_4_k_cu_b6ee08fa4cuda3std6ranges3__45__cpo8distanceE
	.align		8
        /*00f0*/ 	.dword	_ZN34_INTERNAL_a0884a9b_4_k_cu_b6ee08fa6thrust24THRUST_300001_SM_1000_NS8cuda_cub3parE
	.align		8
        /*00f8*/ 	.dword	_ZN34_INTERNAL_a0884a9b_4_k_cu_b6ee08fa6thrust24THRUST_300001_SM_1000_NS8cuda_cub10par_nosyncE
	.align		8
        /*0100*/ 	.dword	_ZN34_INTERNAL_a0884a9b_4_k_cu_b6ee08fa6thrust24THRUST_300001_SM_1000_NS6system6detail10sequential3seqE
	.align		8
        /*0108*/ 	.dword	_ZN34_INTERNAL_a0884a9b_4_k_cu_b6ee08fa6thrust24THRUST_300001_SM_1000_NS12placeholders2_1E
	.align		8
        /*0110*/ 	.dword	_ZN34_INTERNAL_a0884a9b_4_k_cu_b6ee08fa6thrust24THRUST_300001_SM_1000_NS12placeholders2_2E
	.align		8
        /*0118*/ 	.dword	_ZN34_INTERNAL_a0884a9b_4_k_cu_b6ee08fa6thrust24THRUST_300001_SM_1000_NS12placeholders2_3E
	.align		8
        /*0120*/ 	.dword	_ZN34_INTERNAL_a0884a9b_4_k_cu_b6ee08fa6thrust24THRUST_300001_SM_1000_NS12placeholders2_4E
	.align		8
        /*0128*/ 	.dword	_ZN34_INTERNAL_a0884a9b_4_k_cu_b6ee08fa6thrust24THRUST_300001_SM_1000_NS12placeholders2_5E
	.align		8
        /*0130*/ 	.dword	_ZN34_INTERNAL_a0884a9b_4_k_cu_b6ee08fa6thrust24THRUST_300001_SM_1000_NS12placeholders2_6E
	.align		8
        /*0138*/ 	.dword	_ZN34_INTERNAL_a0884a9b_4_k_cu_b6ee08fa6thrust24THRUST_300001_SM_1000_NS12placeholders2_7E
	.align		8
        /*0140*/ 	.dword	_ZN34_INTERNAL_a0884a9b_4_k_cu_b6ee08fa6thrust24THRUST_300001_SM_1000_NS12placeholders2_8E
	.align		8
        /*0148*/ 	.dword	_ZN34_INTERNAL_a0884a9b_4_k_cu_b6ee08fa6thrust24THRUST_300001_SM_1000_NS12placeholders2_9E
	.align		8
        /*0150*/ 	.dword	_ZN34_INTERNAL_a0884a9b_4_k_cu_b6ee08fa6thrust24THRUST_300001_SM_1000_NS12placeholders3_10E
	.align		8
        /*0158*/ 	.dword	_ZN34_INTERNAL_a0884a9b_4_k_cu_b6ee08fa6thrust24THRUST_300001_SM_1000_NS3seqE


//--------------------- .text._ZN3cub18CUB_300001_SM_10006detail11EmptyKernelIvEEvv --------------------------
	.section	.text._ZN3cub18CUB_300001_SM_10006detail11EmptyKernelIvEEvv,"ax",@progbits
	.align	128
        .global         _ZN3cub18CUB_300001_SM_10006detail11EmptyKernelIvEEvv
        .type           _ZN3cub18CUB_300001_SM_10006detail11EmptyKernelIvEEvv,@function
        .size           _ZN3cub18CUB_300001_SM_10006detail11EmptyKernelIvEEvv,(.L_x_3 - _ZN3cub18CUB_300001_SM_10006detail11EmptyKernelIvEEvv)
        .other          _ZN3cub18CUB_300001_SM_10006detail11EmptyKernelIvEEvv,@"STO_CUDA_ENTRY STV_DEFAULT"
_ZN3cub18CUB_300001_SM_10006detail11EmptyKernelIvEEvv:
.text._ZN3cub18CUB_300001_SM_10006detail11EmptyKernelIvEEvv:
[----:B------:R-:W-:Y:S01]  /*0000*/  LDC R1, c[0x0][0x37c] ;  /* 0x0000df00ff017b82 */ /* 0x000fe20000000800 */
[----:B------:R-:W-:Y:S05]  /*0010*/  EXIT ;  /* 0x000000000000794d */ /* 0x000fea0003800000 */
.L_x_0:
[----:B------:R-:W-:-:S00]  /*0020*/  BRA `(.L_x_0) ;  /* 0xfffffffc00fc7947 */ /* 0x000fc0000383ffff */
[----:B------:R-:W-:-:S00]  /*0030*/  NOP ;  /* 0x0000000000007918 */ /* 0x000fc00000000000 */
        /* <DEDUP_REMOVED lines=12> */
.L_x_3:


//--------------------- .text._Z21betweennessCentralityiiPiS_ --------------------------
	.section	.text._Z21betweennessCentralityiiPiS_,"ax",@progbits
	.align	128
        .global         _Z21betweennessCentralityiiPiS_
        .type           _Z21betweennessCentralityiiPiS_,@function
        .size           _Z21betweennessCentralityiiPiS_,(.L_x_4 - _Z21betweennessCentralityiiPiS_)
        .other          _Z21betweennessCentralityiiPiS_,@"STO_CUDA_ENTRY STV_DEFAULT"
_Z21betweennessCentralityiiPiS_:
.text._Z21betweennessCentralityiiPiS_:
[----:B------:R-:W-:Y:S01]  /*0000*/  LDC R1, c[0x0][0x37c] ;  /* 0x0000df00ff017b82 */ /* 0x000fe20000000800 */
[----:B------:R-:W0:Y:S01]  /*0010*/  S2R R0, SR_CTAID.Y ;  /* 0x0000000000007919 */ /* 0x000e220000002600 */
[----:B------:R-:W1:Y:S06]  /*0020*/  LDCU UR6, c[0x0][0x360] ;  /* 0x00006c00ff0677ac */ /* 0x000e6c0008000800 */
[----:B------:R-:W2:Y:S01]  /*0030*/  S2UR UR4, SR_CTAID.X ;  /* 0x00000000000479c3 */ /* 0x000ea20000002500 */
[----:B------:R-:W0:Y:S01]  /*0040*/  S2R R7, SR_TID.Y ;  /* 0x0000000000077919 */ /* 0x000e220000002200 */
[----:B------:R-:W0:Y:S01]  /*0050*/  LDCU UR5, c[0x0][0x364] ;  /* 0x00006c80ff0577ac */ /* 0x000e220008000800 */
[----:B------:R-:W1:Y:S05]  /*0060*/  S2R R5, SR_TID.X ;  /* 0x0000000000057919 */ /* 0x000e6a0000002100 */
[----:B------:R-:W2:Y:S08]  /*0070*/  LDC R9, c[0x0][0x370] ;  /* 0x0000dc00ff097b82 */ /* 0x000eb00000000800 */
[----:B------:R-:W3:Y:S01]  /*0080*/  LDC.64 R2, c[0x0][0x388] ;  /* 0x0000e200ff027b82 */ /* 0x000ee20000000a00 */
[----:B0-----:R-:W-:-:S04]  /*0090*/  IMAD R0, R0, UR5, R7 ;  /* 0x0000000500007c24 */ /* 0x001fc8000f8e0207 */
[----:B--2---:R-:W-:Y:S01]  /*00a0*/  IMAD R0, R0, R9, UR4 ;  /* 0x0000000400007e24 */ /* 0x004fe2000f8e0209 */
[----:B------:R-:W0:Y:S03]  /*00b0*/  LDCU.64 UR4, c[0x0][0x358] ;  /* 0x00006b00ff0477ac */ /* 0x000e260008000a00 */
[----:B-1----:R-:W-:-:S05]  /*00c0*/  IMAD R0, R0, UR6, R5 ;  /* 0x0000000600007c24 */ /* 0x002fca000f8e0205 */
[----:B------:R-:W-:-:S05]  /*00d0*/  SHF.L.U32 R5, R0, 0x1, RZ ;  /* 0x0000000100057819 */ /* 0x000fca00000006ff */
[----:B---3--:R-:W-:-:S05]  /*00e0*/  IMAD.WIDE R2, R5, 0x4, R2 ;  /* 0x0000000405027825 */ /* 0x008fca00078e0202 */
[----:B0-----:R-:W2:Y:S04]  /*00f0*/  LDG.E.CONSTANT R0, desc[UR4][R2.64] ;  /* 0x0000000402007981 */ /* 0x001ea8000c1e9900 */
[----:B------:R-:W3:Y:S01]  /*0100*/  LDG.E.CONSTANT R5, desc[UR4][R2.64+0x4] ;  /* 0x0000040402057981 */ /* 0x000ee2000c1e9900 */
[----:B------:R-:W0:Y:S01]  /*0110*/  S2UR UR5, SR_CgaCtaId ;  /* 0x00000000000579c3 */ /* 0x000e220000008800 */
[----:B------:R-:W-:Y:S01]  /*0120*/  UMOV UR4, 0x400 ;  /* 0x0000040000047882 */ /* 0x000fe20000000000 */
[----:B------:R-:W-:Y:S01]  /*0130*/  HFMA2 R4, -RZ, RZ, 0, 0 ;  /* 0x00000000ff047431 */ /* 0x000fe200000001ff */
[----:B0-----:R-:W-:-:S06]  /*0140*/  ULEA UR4, UR5, UR4, 0x18 ;  /* 0x0000000405047291 */ /* 0x001fcc000f8ec0ff */
[----:B--2---:R-:W-:-:S05]  /*0150*/  LEA R0, R0, UR4, 0x4 ;  /* 0x0000000400007c11 */ /* 0x004fca000f8e20ff */
[----:B---3--:R-:W-:Y:S01]  /*0160*/  ATOMS.CAS RZ, [R0], R4, R5 ;  /* 0x0000000400ff738d */ /* 0x008fe20000000005 */
[----:B------:R-:W-:Y:S05]  /*0170*/  EXIT ;  /* 0x000000000000794d */ /* 0x000fea0003800000 */
.L_x_1:
        /* <DEDUP_REMOVED lines=16> */
.L_x_4:


//--------------------- .text._Z4testPi           --------------------------
	.section	.text._Z4testPi,"ax",@progbits
	.align	128
        .global         _Z4testPi
        .type           _Z4testPi,@function
        .size           _Z4testPi,(.L_x_5 - _Z4testPi)
        .other          _Z4testPi,@"STO_CUDA_ENTRY STV_DEFAULT"
_Z4testPi:
.text._Z4testPi:
[----:B------:R-:W-:Y:S01]  /*0000*/  LDC R1, c[0x0][0x37c] ;  /* 0x0000df00ff017b82 */ /* 0x000fe20000000800 */
[----:B------:R-:W0:Y:S01]  /*0010*/  S2R R7, SR_TID.Y ;  /* 0x0000000000077919 */ /* 0x000e220000002200 */
[----:B------:R-:W1:Y:S06]  /*0020*/  LDCU UR7, c[0x0][0x360] ;  /* 0x00006c00ff0777ac */ /* 0x000e6c0008000800 */
[----:B------:R-:W0:Y:S01]  /*0030*/  S2UR UR8, SR_CTAID.Y ;  /* 0x00000000000879c3 */ /* 0x000e220000002600 */
[----:B------:R-:W1:Y:S01]  /*0040*/  S2R R5, SR_TID.X ;  /* 0x0000000000057919 */ /* 0x000e620000002100 */
[----:B------:R-:W2:Y:S06]  /*0050*/  LDCU.64 UR4, c[0x0][0x358] ;  /* 0x00006b00ff0477ac */ /* 0x000eac0008000a00 */
[----:B------:R-:W0:Y:S08]  /*0060*/  LDC R0, c[0x0][0x364] ;  /* 0x0000d900ff007b82 */ /* 0x000e300000000800 */
[----:B------:R-:W3:Y:S08]  /*0070*/  S2UR UR6, SR_CTAID.X ;  /* 0x00000000000679c3 */ /* 0x000ef00000002500 */
[----:B------:R-:W3:Y:S08]  /*0080*/  LDC R9, c[0x0][0x370] ;  /* 0x0000dc00ff097b82 */ /* 0x000ef00000000800 */
[----:B------:R-:W4:Y:S01]  /*0090*/  LDC.64 R2, c[0x0][0x380] ;  /* 0x0000e000ff027b82 */ /* 0x000f220000000a00 */
[----:B0-----:R-:W-:-:S02]  /*00a0*/  IMAD R0, R0, UR8, R7 ;  /* 0x0000000800007c24 */ /* 0x001fc4000f8e0207 */
[----:B------:R-:W-:Y:S02]  /*00b0*/  HFMA2 R7, -RZ, RZ, 0, 1.9073486328125e-06 ;  /* 0x00000020ff077431 */ /* 0x000fe400000001ff */
[----:B---3--:R-:W-:-:S04]  /*00c0*/  IMAD R0, R0, R9, UR6 ;  /* 0x0000000600007e24 */ /* 0x008fc8000f8e0209 */
[----:B-1----:R-:W-:-:S04]  /*00d0*/  IMAD R5, R0, UR7, R5 ;  /* 0x0000000700057c24 */ /* 0x002fc8000f8e0205 */
[----:B----4-:R-:W-:-:S05]  /*00e0*/  IMAD.WIDE R2, R5, 0x4, R2 ;  /* 0x0000000405027825 */ /* 0x010fca00078e0202 */
[----:B--2---:R-:W-:Y:S01]  /*00f0*/  STG.E desc[UR4][R2.64], R7 ;  /* 0x0000000702007986 */ /* 0x004fe2000c101904 */
[----:B------:R-:W-:Y:S05]  /*0100*/  EXIT ;  /* 0x000000000000794d */ /* 0x000fea0003800000 */
.L_x_2:
        /* <DEDUP_REMOVED lines=15> */
.L_x_5:


//--------------------- .nv.global.init           --------------------------
	.section	.nv.global.init,"aw",@progbits
	.align	4
.nv.global.init:
	.type		MAX_DEGREE,@object
	.size		MAX_DEGREE,(.L_0 - MAX_DEGREE)
MAX_DEGREE:
        /*0000*/ 	.byte	0x04, 0x00, 0x00, 0x00
.L_0:


//--------------------- .nv.shared._ZN3cub18CUB_300001_SM_10006detail11EmptyKernelIvEEvv --------------------------
	.section	.nv.shared._ZN3cub18CUB_300001_SM_10006detail11EmptyKernelIvEEvv,"aw",@nobits
	.sectionflags	@""
	.align	16
	.zero		1024


//--------------------- .nv.shared.reserved.0     --------------------------
	.section	.nv.shared.reserved.0,"aw",@nobits
	.weak		__nv_reservedSMEM_offset_0_alias
	.size		__nv_reservedSMEM_offset_0_alias, 0, 64
	.other		__nv_reservedSMEM_offset_0_alias,@"STO_CUDA_RESERVED_SHARED STV_DEFAULT"
__nv_reservedSMEM_offset_0_alias:
	.zero		0
	.zero		64


//--------------------- .nv.global                --------------------------
	.section	.nv.global,"aw",@nobits
.nv.global:
	.type		_ZN34_INTERNAL_a0884a9b_4_k_cu_b6ee08fa6thrust24THRUST_300001_SM_1000_NS3seqE,@object
	.size		_ZN34_INTERNAL_a0884a9b_4_k_cu_b6ee08fa6thrust24THRUST_300001_SM_1000_NS3seqE,(_ZN34_INTERNAL_a0884a9b_4_k_cu_b6ee08fa4cuda3std3__48in_placeE - _ZN34_INTERNAL_a0884a9b_4_k_cu_b6ee08fa6thrust24THRUST_300001_SM_1000_NS3seqE)
_ZN34_INTERNAL_a0884a9b_4_k_cu_b6ee08fa6thrust24THRUST_300001_SM_1000_NS3seqE:
	.zero		1
	.type		_ZN34_INTERNAL_a0884a9b_4_k_cu_b6ee08fa4cuda3std3__48in_placeE,@object
	.size		_ZN34_INTERNAL_a0884a9b_4_k_cu_b6ee08fa4cuda3std3__48in_placeE,(_ZN34_INTERNAL_a0884a9b_4_k_cu_b6ee08fa4cuda3std6ranges3__45__cpo4sizeE - _ZN34_INTERNAL_a0884a9b_4_k_cu_b6ee08fa4cuda3std3__48in_placeE)
_ZN34_INTERNAL_a0884a9b_4_k_cu_b6ee08fa4cuda3std3__48in_placeE:
	.zero		1
	.type		_ZN34_INTERNAL_a0884a9b_4_k_cu_b6ee08fa4cuda3std6ranges3__45__cpo4sizeE,@object
	.size		_ZN34_INTERNAL_a0884a9b_4_k_cu_b6ee08fa4cuda3std6ranges3__45__cpo4sizeE,(_ZN34_INTERNAL_a0884a9b_4_k_cu_b6ee08fa6thrust24THRUST_300001_SM_1000_NS12placeholders2_3E - _ZN34_INTERNAL_a0884a9b_4_k_cu_b6ee08fa4cuda3std6ranges3__45__cpo4sizeE)
_ZN34_INTERNAL_a0884a9b_4_k_cu_b6ee08fa4cuda3std6ranges3__45__cpo4sizeE:
	.zero		1
	.type		_ZN34_INTERNAL_a0884a9b_4_k_cu_b6ee08fa6thrust24THRUST_300001_SM_1000_NS12placeholders2_3E,@object
	.size		_ZN34_INTERNAL_a0884a9b_4_k_cu_b6ee08fa6thrust24THRUST_300001_SM_1000_NS12placeholders2_3E,(_ZN34_INTERNAL_a0884a9b_4_k_cu_b6ee08fa4cuda3std3__45__cpo6cbeginE - _ZN34_INTERNAL_a0884a9b_4_k_cu_b6ee08fa6thrust24THRUST_300001_SM_1000_NS12placeholders2_3E)
_ZN34_INTERNAL_a0884a9b_4_k_cu_b6ee08fa6thrust24THRUST_300001_SM_1000_NS12placeholders2_3E:
	.zero		1
	.type		_ZN34_INTERNAL_a0884a9b_4_k_cu_b6ee08fa4cuda3std3__45__cpo6cbeginE,@object
	.size		_ZN34_INTERNAL_a0884a9b_4_k_cu_b6ee08fa4cuda3std3__45__cpo6cbeginE,(_ZN34_INTERNAL_a0884a9b_4_k_cu_b6ee08fa4cuda3std6ranges3__45__cpo6cbeginE - _ZN34_INTERNAL_a0884a9b_4_k_cu_b6ee08fa4cuda3std3__45__cpo6cbeginE)
_ZN34_INTERNAL_a0884a9b_4_k_cu_b6ee08fa4cuda3std3__45__cpo6cbeginE:
	.zero		1
	.type		_ZN34_INTERNAL_a0884a9b_4_k_cu_b6ee08fa4cuda3std6ranges3__45__cpo6cbeginE,@object
	.size		_ZN34_INTERNAL_a0884a9b_4_k_cu_b6ee08fa4cuda3std6ranges3__45__cpo6cbeginE,(_ZN34_INTERNAL_a0884a9b_4_k_cu_b6ee08fa6thrust24THRUST_300001_SM_1000_NS12placeholders2_7E - _ZN34_INTERNAL_a0884a9b_4_k_cu_b6ee08fa4cuda3std6ranges3__45__cpo6cbeginE)
_ZN34_INTERNAL_a0884a9b_4_k_cu_b6ee08fa4cuda3std6ranges3__45__cpo6cbeginE:
	.zero		1
	.type		_ZN34_INTERNAL_a0884a9b_4_k_cu_b6ee08fa6thrust24THRUST_300001_SM_1000_NS12placeholders2_7E,@object
	.size		_ZN34_INTERNAL_a0884a9b_4_k_cu_b6ee08fa6thrust24THRUST_300001_SM_1000_NS12placeholders2_7E,(_ZN34_INTERNAL_a0884a9b_4_k_cu_b6ee08fa4cuda3std3__45__cpo7crbeginE - _ZN34_INTERNAL_a0884a9b_4_k_cu_b6ee08fa6thrust24THRUST_300001_SM_1000_NS12placeholders2_7E)
_ZN34_INTERNAL_a0884a9b_4_k_cu_b6ee08fa6thrust24THRUST_300001_SM_1000_NS12placeholders2_7E:
	.zero		1
	.type		_ZN34_INTERNAL_a0884a9b_4_k_cu_b6ee08fa4cuda3std3__45__cpo7crbeginE,@object
	.size		_ZN34_INTERNAL_a0884a9b_4_k_cu_b6ee08fa4cuda3std3__45__cpo7crbeginE,(_ZN34_INTERNAL_a0884a9b_4_k_cu_b6ee08fa4cuda3std6ranges3__45__cpo4nextE - _ZN34_INTERNAL_a0884a9b_4_k_cu_b6ee08fa4cuda3std3__45__cpo7crbeginE)
_ZN34_INTERNAL_a0884a9b_4_k_cu_b6ee08fa4cuda3std3__45__cpo7crbeginE:
	.zero		1
	.type		_ZN34_INTERNAL_a0884a9b_4_k_cu_b6ee08fa4cuda3std6ranges3__45__cpo4nextE,@object
	.size		_ZN34_INTERNAL_a0884a9b_4_k_cu_b6ee08fa4cuda3std6ranges3__45__cpo4nextE,(_ZN34_INTERNAL_a0884a9b_4_k_cu_b6ee08fa4cuda3std6ranges3__45__cpo4swapE - _ZN34_INTERNAL_a0884a9b_4_k_cu_b6ee08fa4cuda3std6ranges3__45__cpo4nextE)
_ZN34_INTERNAL_a0884a9b_4_k_cu_b6ee08fa4cuda3std6ranges3__45__cpo4nextE:
	.zero		1
	.type		_ZN34_INTERNAL_a0884a9b_4_k_cu_b6ee08fa4cuda3std6ranges3__45__cpo4swapE,@object
	.size		_ZN34_INTERNAL_a0884a9b_4_k_cu_b6ee08fa4cuda3std6ranges3__45__cpo4swapE,(_ZN34_INTERNAL_a0884a9b_4_k_cu_b6ee08fa6thrust24THRUST_300001_SM_1000_NS8cuda_cub10par_nosyncE - _ZN34_INTERNAL_a0884a9b_4_k_cu_b6ee08fa4cuda3std6ranges3__45__cpo4swapE)
_ZN34_INTERNAL_a0884a9b_4_k_cu_b6ee08fa4cuda3std6ranges3__45__cpo4swapE:
	.zero		1
	.type		_ZN34_INTERNAL_a0884a9b_4_k_cu_b6ee08fa6thrust24THRUST_300001_SM_1000_NS8cuda_cub10par_nosyncE,@object
	.size		_ZN34_INTERNAL_a0884a9b_4_k_cu_b6ee08fa6thrust24THRUST_300001_SM_1000_NS8cuda_cub10par_nosyncE,(_ZN34_INTERNAL_a0884a9b_4_k_cu_b6ee08fa6thrust24THRUST_300001_SM_1000_NS12placeholders2_9E - _ZN34_INTERNAL_a0884a9b_4_k_cu_b6ee08fa6thrust24THRUST_300001_SM_1000_NS8cuda_cub10par_nosyncE)
_ZN34_INTERNAL_a0884a9b_4_k_cu_b6ee08fa6thrust24THRUST_300001_SM_1000_NS8cuda_cub10par_nosyncE:
	.zero		1
	.type		_ZN34_INTERNAL_a0884a9b_4_k_cu_b6ee08fa6thrust24THRUST_300001_SM_1000_NS12placeholders2_9E,@object
	.size		_ZN34_INTERNAL_a0884a9b_4_k_cu_b6ee08fa6thrust24THRUST_300001_SM_1000_NS12placeholders2_9E,(_ZN34_INTERNAL_a0884a9b_4_k_cu_b6ee08fa4cuda3std3__436_GLOBAL__N__a0884a9b_4_k_cu_b6ee08fa6ignoreE - _ZN34_INTERNAL_a0884a9b_4_k_cu_b6ee08fa6thrust24THRUST_300001_SM_1000_NS12placeholders2_9E)
_ZN34_INTERNAL_a0884a9b_4_k_cu_b6ee08fa6thrust24THRUST_300001_SM_1000_NS12placeholders2_9E:
	.zero		1
	.type		_ZN34_INTERNAL_a0884a9b_4_k_cu_b6ee08fa4cuda3std3__436_GLOBAL__N__a0884a9b_4_k_cu_b6ee08fa6ignoreE,@object
	.size		_ZN34_INTERNAL_a0884a9b_4_k_cu_b6ee08fa4cuda3std3__436_GLOBAL__N__a0884a9b_4_k_cu_b6ee08fa6ignoreE,(_ZN34_INTERNAL_a0884a9b_4_k_cu_b6ee08fa4cuda3std6ranges3__45__cpo4dataE - _ZN34_INTERNAL_a0884a9b_4_k_cu_b6ee08fa4cuda3std3__436_GLOBAL__N__a0884a9b_4_k_cu_b6ee08fa6ignoreE)
_ZN34_INTERNAL_a0884a9b_4_k_cu_b6ee08fa4cuda3std3__436_GLOBAL__N__a0884a9b_4_k_cu_b6ee08fa6ignoreE:
	.zero		1
	.type		_ZN34_INTERNAL_a0884a9b_4_k_cu_b6ee08fa4cuda3std6ranges3__45__cpo4dataE,@object
	.size		_ZN34_INTERNAL_a0884a9b_4_k_cu_b6ee08fa4cuda3std6ranges3__45__cpo4dataE,(_ZN34_INTERNAL_a0884a9b_4_k_cu_b6ee08fa6thrust24THRUST_300001_SM_1000_NS12placeholders2_1E - _ZN34_INTERNAL_a0884a9b_4_k_cu_b6ee08fa4cuda3std6ranges3__45__cpo4dataE)
_ZN34_INTERNAL_a0884a9b_4_k_cu_b6ee08fa4cuda3std6ranges3__45__cpo4dataE:
	.zero		1
	.type		_ZN34_INTERNAL_a0884a9b_4_k_cu_b6ee08fa6thrust24THRUST_300001_SM_1000_NS12placeholders2_1E,@object
	.size		_ZN34_INTERNAL_a0884a9b_4_k_cu_b6ee08fa6thrust24THRUST_300001_SM_1000_NS12placeholders2_1E,(_ZN34_INTERNAL_a0884a9b_4_k_cu_b6ee08fa4cuda3std3__45__cpo5beginE - _ZN34_INTERNAL_a0884a9b_4_k_cu_b6ee08fa6thrust24THRUST_300001_SM_1000_NS12placeholders2_1E)
_ZN34_INTERNAL_a0884a9b_4_k_cu_b6ee08fa6thrust24THRUST_300001_SM_1000_NS12placeholders2_1E:
	.zero		1
	.type		_ZN34_INTERNAL_a0884a9b_4_k_cu_b6ee08fa4cuda3std3__45__cpo5beginE,@object
	.size		_ZN34_INTERNAL_a0884a9b_4_k_cu_b6ee08fa4cuda3std3__45__cpo5beginE,(_ZN34_INTERNAL_a0884a9b_4_k_cu_b6ee08fa4cuda3std6ranges3__45__cpo5beginE - _ZN34_INTERNAL_a0884a9b_4_k_cu_b6ee08fa4cuda3std3__45__cpo5beginE)
_ZN34_INTERNAL_a0884a9b_4_k_cu_b6ee08fa4cuda3std3__45__cpo5beginE:
	.zero		1
	.type		_ZN34_INTERNAL_a0884a9b_4_k_cu_b6ee08fa4cuda3std6ranges3__45__cpo5beginE,@object
	.size		_ZN34_INTERNAL_a0884a9b_4_k_cu_b6ee08fa4cuda3std6ranges3__45__cpo5beginE,(_ZN34_INTERNAL_a0884a9b_4_k_cu_b6ee08fa6thrust24THRUST_300001_SM_1000_NS12placeholders2_5E - _ZN34_INTERNAL_a0884a9b_4_k_cu_b6ee08fa4cuda3std6ranges3__45__cpo5beginE)
_ZN34_INTERNAL_a0884a9b_4_k_cu_b6ee08fa4cuda3std6ranges3__45__cpo5beginE:
	.zero		1
	.type		_ZN34_INTERNAL_a0884a9b_4_k_cu_b6ee08fa6thrust24THRUST_300001_SM_1000_NS12placeholders2_5E,@object
	.size		_ZN34_INTERNAL_a0884a9b_4_k_cu_b6ee08fa6thrust24THRUST_300001_SM_1000_NS12placeholders2_5E,(_ZN34_INTERNAL_a0884a9b_4_k_cu_b6ee08fa4cuda3std3__45__cpo6rbeginE - _ZN34_INTERNAL_a0884a9b_4_k_cu_b6ee08fa6thrust24THRUST_300001_SM_1000_NS12placeholders2_5E)
_ZN34_INTERNAL_a0884a9b_4_k_cu_b6ee08fa6thrust24THRUST_300001_SM_1000_NS12placeholders2_5E:
	.zero		1
	.type		_ZN34_INTERNAL_a0884a9b_4_k_cu_b6ee08fa4cuda3std3__45__cpo6rbeginE,@object
	.size		_ZN34_INTERNAL_a0884a9b_4_k_cu_b6ee08fa4cuda3std3__45__cpo6rbeginE,(_ZN34_INTERNAL_a0884a9b_4_k_cu_b6ee08fa4cuda3std6ranges3__45__cpo7advanceE - _ZN34_INTERNAL_a0884a9b_4_k_cu_b6ee08fa4cuda3std3__45__cpo6rbeginE)
_ZN34_INTERNAL_a0884a9b_4_k_cu_b6ee08fa4cuda3std3__45__cpo6rbeginE:
	.zero		1
	.type		_ZN34_INTERNAL_a0884a9b_4_k_cu_b6ee08fa4cuda3std6ranges3__45__cpo7advanceE,@object
	.size		_ZN34_INTERNAL_a0884a9b_4_k_cu_b6ee08fa4cuda3std6ranges3__45__cpo7advanceE,(_ZN34_INTERNAL_a0884a9b_4_k_cu_b6ee08fa4cuda3std3__47nulloptE - _ZN34_INTERNAL_a0884a9b_4_k_cu_b6ee08fa4cuda3std6ranges3__45__cpo7advanceE)
_ZN34_INTERNAL_a0884a9b_4_k_cu_b6ee08fa4cuda3std6ranges3__45__cpo7advanceE:
	.zero		1
	.type		_ZN34_INTERNAL_a0884a9b_4_k_cu_b6ee08fa4cuda3std3__47nulloptE,@object
	.size		_ZN34_INTERNAL_a0884a9b_4_k_cu_b6ee08fa4cuda3std3__47nulloptE,(_ZN34_INTERNAL_a0884a9b_4_k_cu_b6ee08fa4cuda3std6ranges3__45__cpo8distanceE - _ZN34_INTERNAL_a0884a9b_4_k_cu_b6ee08fa4cuda3std3__47nulloptE)
_ZN34_INTERNAL_a0884a9b_4_k_cu_b6ee08fa4cuda3std3__47nulloptE:
	.zero		1
	.type		_ZN34_INTERNAL_a0884a9b_4_k_cu_b6ee08fa4cuda3std6ranges3__45__cpo8distanceE,@object
	.size		_ZN34_INTERNAL_a0884a9b_4_k_cu_b6ee08fa4cuda3std6ranges3__45__cpo8distanceE,(_ZN34_INTERNAL_a0884a9b_4_k_cu_b6ee08fa6thrust24THRUST_300001_SM_1000_NS12placeholders3_10E - _ZN34_INTERNAL_a0884a9b_4_k_cu_b6ee08fa4cuda3std6ranges3__45__cpo8distanceE)
_ZN34_INTERNAL_a0884a9b_4_k_cu_b6ee08fa4cuda3std6ranges3__45__cpo8distanceE:
	.zero		1
	.type		_ZN34_INTERNAL_a0884a9b_4_k_cu_b6ee08fa6thrust24THRUST_300001_SM_1000_NS12placeholders3_10E,@object
	.size		_ZN34_INTERNAL_a0884a9b_4_k_cu_b6ee08fa6thrust24THRUST_300001_SM_1000_NS12placeholders3_10E,(_ZN34_INTERNAL_a0884a9b_4_k_cu_b6ee08fa4cuda3std3__419piecewise_constructE - _ZN34_INTERNAL_a0884a9b_4_k_cu_b6ee08fa6thrust24THRUST_300001_SM_1000_NS12placeholders3_10E)
_ZN34_INTERNAL_a0884a9b_4_k_cu_b6ee08fa6thrust24THRUST_300001_SM_1000_NS12placeholders3_10E:
	.zero		1
	.type		_ZN34_INTERNAL_a0884a9b_4_k_cu_b6ee08fa4cuda3std3__419piecewise_constructE,@object
	.size		_ZN34_INTERNAL_a0884a9b_4_k_cu_b6ee08fa4cuda3std3__419piecewise_constructE,(_ZN34_INTERNAL_a0884a9b_4_k_cu_b6ee08fa4cuda3std6ranges3__45__cpo5cdataE - _ZN34_INTERNAL_a0884a9b_4_k_cu_b6ee08fa4cuda3std3__419piecewise_constructE)
_ZN34_INTERNAL_a0884a9b_4_k_cu_b6ee08fa4cuda3std3__419piecewise_constructE:
	.zero		1
	.type		_ZN34_INTERNAL_a0884a9b_4_k_cu_b6ee08fa4cuda3std6ranges3__45__cpo5cdataE,@object
	.size		_ZN34_INTERNAL_a0884a9b_4_k_cu_b6ee08fa4cuda3std6ranges3__45__cpo5cdataE,(_ZN34_INTERNAL_a0884a9b_4_k_cu_b6ee08fa6thrust24THRUST_300001_SM_1000_NS12placeholders2_2E - _ZN34_INTERNAL_a0884a9b_4_k_cu_b6ee08fa4cuda3std6ranges3__45__cpo5cdataE)
_ZN34_INTERNAL_a0884a9b_4_k_cu_b6ee08fa4cuda3std6ranges3__45__cpo5cdataE:
	.zero		1
	.type		_ZN34_INTERNAL_a0884a9b_4_k_cu_b6ee08fa6thrust24THRUST_300001_SM_1000_NS12placeholders2_2E,@object
	.size		_ZN34_INTERNAL_a0884a9b_4_k_cu_b6ee08fa6thrust24THRUST_300001_SM_1000_NS12placeholders2_2E,(_ZN34_INTERNAL_a0884a9b_4_k_cu_b6ee08fa4cuda3std3__45__cpo3endE - _ZN34_INTERNAL_a0884a9b_4_k_cu_b6ee08fa6thrust24THRUST_300001_SM_1000_NS12placeholders2_2E)
_ZN34_INTERNAL_a0884a9b_4_k_cu_b6ee08fa6thrust24THRUST_300001_SM_1000_NS12placeholders2_2E:
	.zero		1
	.type		_ZN34_INTERNAL_a0884a9b_4_k_cu_b6ee08fa4cuda3std3__45__cpo3endE,@object
	.size		_ZN34_INTERNAL_a0884a9b_4_k_cu_b6ee08fa4cuda3std3__45__cpo3endE,(_ZN34_INTERNAL_a0884a9b_4_k_cu_b6ee08fa4cuda3std6ranges3__45__cpo3endE - _ZN34_INTERNAL_a0884a9b_4_k_cu_b6ee08fa4cuda3std3__45__cpo3endE)
_ZN34_INTERNAL_a0884a9b_4_k_cu_b6ee08fa4cuda3std3__45__cpo3endE:
	.zero		1
	.type		_ZN34_INTERNAL_a0884a9b_4_k_cu_b6ee08fa4cuda3std6ranges3__45__cpo3endE,@object
	.size		_ZN34_INTERNAL_a0884a9b_4_k_cu_b6ee08fa4cuda3std6ranges3__45__cpo3endE,(_ZN34_INTERNAL_a0884a9b_4_k_cu_b6ee08fa6thrust24THRUST_300001_SM_1000_NS12placeholders2_6E - _ZN34_INTERNAL_a0884a9b_4_k_cu_b6ee08fa4cuda3std6ranges3__45__cpo3endE)
_ZN34_INTERNAL_a0884a9b_4_k_cu_b6ee08fa4cuda3std6ranges3__45__cpo3endE:
	.zero		1
	.type		_ZN34_INTERNAL_a0884a9b_4_k_cu_b6ee08fa6thrust24THRUST_300001_SM_1000_NS12placeholders2_6E,@object
	.size		_ZN34_INTERNAL_a0884a9b_4_k_cu_b6ee08fa6thrust24THRUST_300001_SM_1000_NS12placeholders2_6E,(_ZN34_INTERNAL_a0884a9b_4_k_cu_b6ee08fa4cuda3std3__45__cpo4rendE - _ZN34_INTERNAL_a0884a9b_4_k_cu_b6ee08fa6thrust24THRUST_300001_SM_1000_NS12placeholders2_6E)
_ZN34_INTERNAL_a0884a9b_4_k_cu_b6ee08fa6thrust24THRUST_300001_SM_1000_NS12placeholders2_6E:
	.zero		1
	.type		_ZN34_INTERNAL_a0884a9b_4_k_cu_b6ee08fa4cuda3std3__45__cpo4rendE,@object
	.size		_ZN34_INTERNAL_a0884a9b_4_k_cu_b6ee08fa4cuda3std3__45__cpo4rendE,(_ZN34_INTERNAL_a0884a9b_4_k_cu_b6ee08fa4cuda3std6ranges3__45__cpo9iter_swapE - _ZN34_INTERNAL_a0884a9b_4_k_cu_b6ee08fa4cuda3std3__45__cpo4rendE)
_ZN34_INTERNAL_a0884a9b_4_k_cu_b6ee08fa4cuda3std3__45__cpo4rendE:
	.zero		1
	.type		_ZN34_INTERNAL_a0884a9b_4_k_cu_b6ee08fa4cuda3std6ranges3__45__cpo9iter_swapE,@object
	.size		_ZN34_INTERNAL_a0884a9b_4_k_cu_b6ee08fa4cuda3std6ranges3__45__cpo9iter_swapE,(_ZN34_INTERNAL_a0884a9b_4_k_cu_b6ee08fa4cuda3std3__48unexpectE - _ZN34_INTERNAL_a0884a9b_4_k_cu_b6ee08fa4cuda3std6ranges3__45__cpo9iter_swapE)
_ZN34_INTERNAL_a0884a9b_4_k_cu_b6ee08fa4cuda3std6ranges3__45__cpo9iter_swapE:
	.zero		1
	.type		_ZN34_INTERNAL_a0884a9b_4_k_cu_b6ee08fa4cuda3std3__48unexpectE,@object
	.size		_ZN34_INTERNAL_a0884a9b_4_k_cu_b6ee08fa4cuda3std3__48unexpectE,(_ZN34_INTERNAL_a0884a9b_4_k_cu_b6ee08fa6thrust24THRUST_300001_SM_1000_NS8cuda_cub3parE - _ZN34_INTERNAL_a0884a9b_4_k_cu_b6ee08fa4cuda3std3__48unexpectE)
_ZN34_INTERNAL_a0884a9b_4_k_cu_b6ee08fa4cuda3std3__48unexpectE:
	.zero		1
	.type		_ZN34_INTERNAL_a0884a9b_4_k_cu_b6ee08fa6thrust24THRUST_300001_SM_1000_NS8cuda_cub3parE,@object
	.size		_ZN34_INTERNAL_a0884a9b_4_k_cu_b6ee08fa6thrust24THRUST_300001_SM_1000_NS8cuda_cub3parE,(_ZN34_INTERNAL_a0884a9b_4_k_cu_b6ee08fa6thrust24THRUST_300001_SM_1000_NS12placeholders2_4E - _ZN34_INTERNAL_a0884a9b_4_k_cu_b6ee08fa6thrust24THRUST_300001_SM_1000_NS8cuda_cub3parE)
_ZN34_INTERNAL_a0884a9b_4_k_cu_b6ee08fa6thrust24THRUST_300001_SM_1000_NS8cuda_cub3parE:
	.zero		1
	.type		_ZN34_INTERNAL_a0884a9b_4_k_cu_b6ee08fa6thrust24THRUST_300001_SM_1000_NS12placeholders2_4E,@object
	.size		_ZN34_INTERNAL_a0884a9b_4_k_cu_b6ee08fa6thrust24THRUST_300001_SM_1000_NS12placeholders2_4E,(_ZN34_INTERNAL_a0884a9b_4_k_cu_b6ee08fa4cuda3std3__45__cpo4cendE - _ZN34_INTERNAL_a0884a9b_4_k_cu_b6ee08fa6thrust24THRUST_300001_SM_1000_NS12placeholders2_4E)
_ZN34_INTERNAL_a0884a9b_4_k_cu_b6ee08fa6thrust24THRUST_300001_SM_1000_NS12placeholders2_4E:
	.zero		1
	.type		_ZN34_INTERNAL_a0884a9b_4_k_cu_b6ee08fa4cuda3std3__45__cpo4cendE,@object
	.size		_ZN34_INTERNAL_a0884a9b_4_k_cu_b6ee08fa4cuda3std3__45__cpo4cendE,(_ZN34_INTERNAL_a0884a9b_4_k_cu_b6ee08fa4cuda3std6ranges3__45__cpo4cendE - _ZN34_INTERNAL_a0884a9b_4_k_cu_b6ee08fa4cuda3std3__45__cpo4cendE)
_ZN34_INTERNAL_a0884a9b_4_k_cu_b6ee08fa4cuda3std3__45__cpo4cendE:
	.zero		1
	.type		_ZN34_INTERNAL_a0884a9b_4_k_cu_b6ee08fa4cuda3std6ranges3__45__cpo4cendE,@object
	.size		_ZN34_INTERNAL_a0884a9b_4_k_cu_b6ee08fa4cuda3std6ranges3__45__cpo4cendE,(_ZN34_INTERNAL_a0884a9b_4_k_cu_b6ee08fa4cuda3std3__420unreachable_sentinelE - _ZN34_INTERNAL_a0884a9b_4_k_cu_b6ee08fa4cuda3std6ranges3__45__cpo4cendE)
_ZN34_INTERNAL_a0884a9b_4_k_cu_b6ee08fa4cuda3std6ranges3__45__cpo4cendE:
	.zero		1
	.type		_ZN34_INTERNAL_a0884a9b_4_k_cu_b6ee08fa4cuda3std3__420unreachable_sentinelE,@object
	.size		_ZN34_INTERNAL_a0884a9b_4_k_cu_b6ee08fa4cuda3std3__420unreachable_sentinelE,(_ZN34_INTERNAL_a0884a9b_4_k_cu_b6ee08fa4cuda3std6ranges3__45__cpo5ssizeE - _ZN34_INTERNAL_a0884a9b_4_k_cu_b6ee08fa4cuda3std3__420unreachable_sentinelE)
_ZN34_INTERNAL_a0884a9b_4_k_cu_b6ee08fa4cuda3std3__420unreachable_sentinelE:
	.zero		1
	.type		_ZN34_INTERNAL_a0884a9b_4_k_cu_b6ee08fa4cuda3std6ranges3__45__cpo5ssizeE,@object
	.size		_ZN34_INTERNAL_a0884a9b_4_k_cu_b6ee08fa4cuda3std6ranges3__45__cpo5ssizeE,(_ZN34_INTERNAL_a0884a9b_4_k_cu_b6ee08fa6thrust24THRUST_300001_SM_1000_NS12placeholders2_8E - _ZN34_INTERNAL_a0884a9b_4_k_cu_b6ee08fa4cuda3std6ranges3__45__cpo5ssizeE)
_ZN34_INTERNAL_a0884a9b_4_k_cu_b6ee08fa4cuda3std6ranges3__45__cpo5ssizeE:
	.zero		1
	.type		_ZN34_INTERNAL_a0884a9b_4_k_cu_b6ee08fa6thrust24THRUST_300001_SM_1000_NS12placeholders2_8E,@object
	.size		_ZN34_INTERNAL_a0884a9b_4_k_cu_b6ee08fa6thrust24THRUST_300001_SM_1000_NS12placeholders2_8E,(_ZN34_INTERNAL_a0884a9b_4_k_cu_b6ee08fa4cuda3std3__45__cpo5crendE - _ZN34_INTERNAL_a0884a9b_4_k_cu_b6ee08fa6thrust24THRUST_300001_SM_1000_NS12placeholders2_8E)
_ZN34_INTERNAL_a0884a9b_4_k_cu_b6ee08fa6thrust24THRUST_300001_SM_1000_NS12placeholders2_8E:
	.zero		1
	.type		_ZN34_INTERNAL_a0884a9b_4_k_cu_b6ee08fa4cuda3std3__45__cpo5crendE,@object
	.size		_ZN34_INTERNAL_a0884a9b_4_k_cu_b6ee08fa4cuda3std3__45__cpo5crendE,(_ZN34_INTERNAL_a0884a9b_4_k_cu_b6ee08fa4cuda3std6ranges3__45__cpo4prevE - _ZN34_INTERNAL_a0884a9b_4_k_cu_b6ee08fa4cuda3std3__45__cpo5crendE)
_ZN34_INTERNAL_a0884a9b_4_k_cu_b6ee08fa4cuda3std3__45__cpo5crendE:
	.zero		1
	.type		_ZN34_INTERNAL_a0884a9b_4_k_cu_b6ee08fa4cuda3std6ranges3__45__cpo4prevE,@object
	.size		_ZN34_INTERNAL_a0884a9b_4_k_cu_b6ee08fa4cuda3std6ranges3__45__cpo4prevE,(_ZN34_INTERNAL_a0884a9b_4_k_cu_b6ee08fa4cuda3std6ranges3__45__cpo9iter_moveE - _ZN34_INTERNAL_a0884a9b_4_k_cu_b6ee08fa4cuda3std6ranges3__45__cpo4prevE)
_ZN34_INTERNAL_a0884a9b_4_k_cu_b6ee08fa4cuda3std6ranges3__45__cpo4prevE:
	.zero		1
	.type		_ZN34_INTERNAL_a0884a9b_4_k_cu_b6ee08fa4cuda3std6ranges3__45__cpo9iter_moveE,@object
	.size		_ZN34_INTERNAL_a0884a9b_4_k_cu_b6ee08fa4cuda3std6ranges3__45__cpo9iter_moveE,(_ZN34_INTERNAL_a0884a9b_4_k_cu_b6ee08fa6thrust24THRUST_300001_SM_1000_NS6system6detail10sequential3seqE - _ZN34_INTERNAL_a0884a9b_4_k_cu_b6ee08fa4cuda3std6ranges3__45__cpo9iter_moveE)
_ZN34_INTERNAL_a0884a9b_4_k_cu_b6ee08fa4cuda3std6ranges3__45__cpo9iter_moveE:
	.zero		1
	.type		_ZN34_INTERNAL_a0884a9b_4_k_cu_b6ee08fa6thrust24THRUST_300001_SM_1000_NS6system6detail10sequential3seqE,@object
	.size		_ZN34_INTERNAL_a0884a9b_4_k_cu_b6ee08fa6thrust24THRUST_300001_SM_1000_NS6system6detail10sequential3seqE,(.L_32 - _ZN34_INTERNAL_a0884a9b_4_k_cu_b6ee08fa6thrust24THRUST_300001_SM_1000_NS6system6detail10sequential3seqE)
_ZN34_INTERNAL_a0884a9b_4_k_cu_b6ee08fa6thrust24THRUST_300001_SM_1000_NS6system6detail10sequential3seqE:
	.zero		1
.L_32:


//--------------------- .nv.shared._Z21betweennessCentralityiiPiS_ --------------------------
	.section	.nv.shared._Z21betweennessCentralityiiPiS_,"aw",@nobits
	.sectionflags	@""
	.align	16
	.zero		1024


//--------------------- .nv.shared._Z4testPi      --------------------------
	.section	.nv.shared._Z4testPi,"aw",@nobits
	.sectionflags	@""
	.align	16
	.zero		1024


//--------------------- .nv.constant0._ZN3cub18CUB_300001_SM_10006detail11EmptyKernelIvEEvv --------------------------
	.section	.nv.constant0._ZN3cub18CUB_300001_SM_10006detail11EmptyKernelIvEEvv,"a",@progbits
	.sectionflags	@""
	.align	4
.nv.constant0._ZN3cub18CUB_300001_SM_10006detail11EmptyKernelIvEEvv:
	.zero		896


//--------------------- .nv.constant0._Z21betweennessCentralityiiPiS_ --------------------------
	.section	.nv.constant0._Z21betweennessCentralityiiPiS_,"a",@progbits
	.sectionflags	@""
	.align	4
.nv.constant0._Z21betweennessCentralityiiPiS_:
	.zero		920


//--------------------- .nv.constant0._Z4testPi   --------------------------
	.section	.nv.constant0._Z4testPi,"a",@progbits
	.sectionflags	@""
	.align	4
.nv.constant0._Z4testPi:
	.zero		904


//--------------------- SYMBOLS --------------------------

	.type		.nv.reservedSmem.offset0,@object
	.size		.nv.reservedSmem.offset0,0x4
	.type		.nv.reservedSmem.cap,@object
	.size		.nv.reservedSmem.cap,0x4
